//
// Generated by NVIDIA NVVM Compiler
//
// Compiler Build ID: CL-36424714
// Cuda compilation tools, release 13.0, V13.0.88
// Based on NVVM 20.0.0
//

.version 9.0
.target sm_100
.address_size 64

	// .globl	_Z4gemmPdS_S_iiii
.extern .shared .align 16 .b8 val[];

.visible .entry _Z4gemmPdS_S_iiii(
	.param .u64 .ptr .align 1 _Z4gemmPdS_S_iiii_param_0,
	.param .u64 .ptr .align 1 _Z4gemmPdS_S_iiii_param_1,
	.param .u64 .ptr .align 1 _Z4gemmPdS_S_iiii_param_2,
	.param .u32 _Z4gemmPdS_S_iiii_param_3,
	.param .u32 _Z4gemmPdS_S_iiii_param_4,
	.param .u32 _Z4gemmPdS_S_iiii_param_5,
	.param .u32 _Z4gemmPdS_S_iiii_param_6
)
{
	.reg .pred 	%p<8>;
	.reg .b32 	%r<31>;
	.reg .b64 	%rd<14>;
	.reg .b64 	%fd<9>;

	ld.param.u64 	%rd1, [_Z4gemmPdS_S_iiii_param_0];
	ld.param.u64 	%rd2, [_Z4gemmPdS_S_iiii_param_1];
	ld.param.u64 	%rd3, [_Z4gemmPdS_S_iiii_param_2];
	ld.param.u32 	%r9, [_Z4gemmPdS_S_iiii_param_4];
	ld.param.u32 	%r10, [_Z4gemmPdS_S_iiii_param_6];
	mov.u32 	%r1, %ntid.x;
	mov.u32 	%r2, %tid.x;
	add.s32 	%r11, %r1, %r9;
	add.s32 	%r12, %r11, -1;
	div.s32 	%r13, %r12, %r1;
	mov.u32 	%r14, %ctaid.x;
	div.u32 	%r3, %r14, %r13;
	mul.lo.s32 	%r15, %r3, %r13;
	sub.s32 	%r16, %r14, %r15;
	mad.lo.s32 	%r17, %r16, %r1, %r2;
	div.s32 	%r18, %r3, %r10;
	mul.lo.s32 	%r19, %r18, %r10;
	sub.s32 	%r20, %r3, %r19;
	mad.lo.s32 	%r4, %r18, %r9, %r17;
	mad.lo.s32 	%r5, %r17, %r10, %r20;
	setp.ge.s32 	%p1, %r17, %r9;
	shl.b32 	%r21, %r2, 3;
	mov.u32 	%r22, val;
	add.s32 	%r6, %r22, %r21;
	@%p1 bra 	$L__BB0_2;
	cvta.to.global.u64 	%rd5, %rd1;
	cvta.to.global.u64 	%rd6, %rd2;
	mul.wide.s32 	%rd7, %r4, 8;
	add.s64 	%rd8, %rd5, %rd7;
	ld.global.f64 	%fd1, [%rd8];
	mul.wide.s32 	%rd9, %r5, 8;
	add.s64 	%rd10, %rd6, %rd9;
	ld.global.f64 	%fd2, [%rd10];
	mul.f64 	%fd3, %fd1, %fd2;
	st.shared.f64 	[%r6], %fd3;
	bra.uni 	$L__BB0_3;
$L__BB0_2:
	mov.b64 	%rd4, 0;
	st.shared.u64 	[%r6], %rd4;
$L__BB0_3:
	setp.lt.u32 	%p2, %r1, 2;
	@%p2 bra 	$L__BB0_8;
	mov.b32 	%r30, 1;
$L__BB0_5:
	bar.sync 	0;
	shl.b32 	%r8, %r30, 1;
	add.s32 	%r24, %r8, 1023;
	and.b32  	%r26, %r24, %r2;
	setp.ne.s32 	%p3, %r26, 0;
	add.s32 	%r27, %r30, %r2;
	setp.ge.s32 	%p4, %r27, %r1;
	or.pred  	%p5, %p3, %p4;
	@%p5 bra 	$L__BB0_7;
	shl.b32 	%r28, %r30, 3;
	add.s32 	%r29, %r6, %r28;
	ld.shared.f64 	%fd4, [%r29];
	ld.shared.f64 	%fd5, [%r6];
	add.f64 	%fd6, %fd4, %fd5;
	st.shared.f64 	[%r6], %fd6;
$L__BB0_7:
	setp.lt.s32 	%p6, %r8, %r1;
	mov.u32 	%r30, %r8;
	@%p6 bra 	$L__BB0_5;
$L__BB0_8:
	setp.ne.s32 	%p7, %r2, 0;
	@%p7 bra 	$L__BB0_10;
	cvta.to.global.u64 	%rd11, %rd3;
	mul.wide.u32 	%rd12, %r3, 8;
	add.s64 	%rd13, %rd11, %rd12;
	ld.shared.f64 	%fd7, [val];
	atom.global.add.f64 	%fd8, [%rd13], %fd7;
$L__BB0_10:
	ret;

}


// ===== COMPILED SASS (sm_100) =====

	.target	sm_100

	.elftype	@"ET_EXEC"


//--------------------- .note.nv.tkinfo           --------------------------
	.section	.note.nv.tkinfo,"",@"SHT_NOTE"
	.sectionflags	@"SHF_NOTE_NV_TKINFO"
	.tkinfo
        /*0018*/ 	.word	0x00000002
        /*0030*/ 	.string	""
        /*0030*/ 	.string	"ptxas"
        /*0030*/ 	.string	"Cuda compilation tools, release 13.0, V13.0.88"
        /*0030*/ 	.string	"Build cuda_13.0.r13.0/compiler.36424714_0"
        /*0030*/ 	.string	"-arch sm_100 -m 64 "



//--------------------- .note.nv.cuinfo           --------------------------
	.section	.note.nv.cuinfo,"",@"SHT_NOTE"
	.sectionflags	@"SHF_NOTE_NV_CUINFO"
        /*0018*/ 	.short	0x0002
        /*001a*/ 	.short	0x0064
        /*001c*/ 	.short	0x0082
	.zero		2


//--------------------- .nv.info                  --------------------------
	.section	.nv.info,"",@"SHT_CUDA_INFO"
	.align	4


	//----- nvinfo : EIATTR_REGCOUNT
	.align		4
        /*0000*/ 	.byte	0x04, 0x2f
        /*0002*/ 	.short	(.L_1 - .L_0)
	.align		4
.L_0:
        /*0004*/ 	.word	index@(_Z4gemmPdS_S_iiii)
        /*0008*/ 	.word	0x00000010


	//----- nvinfo : EIATTR_FRAME_SIZE
	.align		4
.L_1:
        /*000c*/ 	.byte	0x04, 0x11
        /*000e*/ 	.short	(.L_3 - .L_2)
	.align		4
.L_2:
        /*0010*/ 	.word	index@(_Z4gemmPdS_S_iiii)
        /*0014*/ 	.word	0x00000000


	//----- nvinfo : EIATTR_MIN_STACK_SIZE
	.align		4
.L_3:
        /*0018*/ 	.byte	0x04, 0x12
        /*001a*/ 	.short	(.L_5 - .L_4)
	.align		4
.L_4:
        /*001c*/ 	.word	index@(_Z4gemmPdS_S_iiii)
        /*0020*/ 	.word	0x00000000
.L_5:


//--------------------- .nv.compat                --------------------------
	.section	.nv.compat,"",@"SHT_CUDA_COMPAT_INFO"
	.align	4
        /*0000*/ 	.byte	0x02, 0x09, 0x00, 0x00, 0x02, 0x02, 0x01, 0x00, 0x02, 0x05, 0x05, 0x00, 0x03, 0x07, 0x01, 0x01
        /*0010*/ 	.byte	0x02, 0x03, 0x00, 0x00, 0x02, 0x06, 0x01, 0x00, 0x04, 0x0b, 0x08, 0x00, 0x01, 0x00, 0x00, 0x00
        /*0020*/ 	.byte	0x00, 0x00, 0x00, 0x00


//--------------------- .nv.info._Z4gemmPdS_S_iiii --------------------------
	.section	.nv.info._Z4gemmPdS_S_iiii,"",@"SHT_CUDA_INFO"
	.sectionflags	@""
	.align	4


	//----- nvinfo : EIATTR_CUDA_API_VERSION
	.align		4
        /*0000*/ 	.byte	0x04, 0x37
        /*0002*/ 	.short	(.L_7 - .L_6)
.L_6:
        /*0004*/ 	.word	0x00000082


	//----- nvinfo : EIATTR_KPARAM_INFO
	.align		4
.L_7:
        /*0008*/ 	.byte	0x04, 0x17
        /*000a*/ 	.short	(.L_9 - .L_8)
.L_8:
        /*000c*/ 	.word	0x00000000
        /*0010*/ 	.short	0x0006
        /*0012*/ 	.short	0x0024
        /*0014*/ 	.byte	0x00, 0xf0, 0x11, 0x00


	//----- nvinfo : EIATTR_KPARAM_INFO
	.align		4
.L_9:
        /*0018*/ 	.byte	0x04, 0x17
        /*001a*/ 	.short	(.L_11 - .L_10)
.L_10:
        /*001c*/ 	.word	0x00000000
        /*0020*/ 	.short	0x0005
        /*0022*/ 	.short	0x0020
        /*0024*/ 	.byte	0x00, 0xf0, 0x11, 0x00


	//----- nvinfo : EIATTR_KPARAM_INFO
	.align		4
.L_11:
        /*0028*/ 	.byte	0x04, 0x17
        /*002a*/ 	.short	(.L_13 - .L_12)
.L_12:
        /*002c*/ 	.word	0x00000000
        /*0030*/ 	.short	0x0004
        /*0032*/ 	.short	0x001c
        /*0034*/ 	.byte	0x00, 0xf0, 0x11, 0x00


	//----- nvinfo : EIATTR_KPARAM_INFO
	.align		4
.L_13:
        /*0038*/ 	.byte	0x04, 0x17
        /*003a*/ 	.short	(.L_15 - .L_14)
.L_14:
        /*003c*/ 	.word	0x00000000
        /*0040*/ 	.short	0x0003
        /*0042*/ 	.short	0x0018
        /*0044*/ 	.byte	0x00, 0xf0, 0x11, 0x00


	//----- nvinfo : EIATTR_KPARAM_INFO
	.align		4
.L_15:
        /*0048*/ 	.byte	0x04, 0x17
        /*004a*/ 	.short	(.L_17 - .L_16)
.L_16:
        /*004c*/ 	.word	0x00000000
        /*0050*/ 	.short	0x0002
        /*0052*/ 	.short	0x0010
        /*0054*/ 	.byte	0x00, 0xf5, 0x21, 0x00


	//----- nvinfo : EIATTR_KPARAM_INFO
	.align		4
.L_17:
        /*0058*/ 	.byte	0x04, 0x17
        /*005a*/ 	.short	(.L_19 - .L_18)
.L_18:
        /*005c*/ 	.word	0x00000000
        /*0060*/ 	.short	0x0001
        /*0062*/ 	.short	0x0008
        /*0064*/ 	.byte	0x00, 0xf5, 0x21, 0x00


	//----- nvinfo : EIATTR_KPARAM_INFO
	.align		4
.L_19:
        /*0068*/ 	.byte	0x04, 0x17
        /*006a*/ 	.short	(.L_21 - .L_20)
.L_20:
        /*006c*/ 	.word	0x00000000
        /*0070*/ 	.short	0x0000
        /*0072*/ 	.short	0x0000
        /*0074*/ 	.byte	0x00, 0xf5, 0x21, 0x00


	//----- nvinfo : EIATTR_SPARSE_MMA_MASK
	.align		4
.L_21:
        /*0078*/ 	.byte	0x03, 0x50
        /*007a*/ 	.short	0x0000


	//----- nvinfo : EIATTR_MAXREG_COUNT
	.align		4
        /*007c*/ 	.byte	0x03, 0x1b
        /*007e*/ 	.short	0x00ff


	//----- nvinfo : EIATTR_NUM_BARRIERS
	.align		4
        /*0080*/ 	.byte	0x02, 0x4c
        /*0082*/ 	.byte	0x01
	.zero		1


	//----- nvinfo : EIATTR_MERCURY_ISA_VERSION
	.align		4
        /*0084*/ 	.byte	0x03, 0x5f
        /*0086*/ 	.short	0x0101


	//----- nvinfo : EIATTR_VRC_CTA_INIT_COUNT
	.align		4
        /*0088*/ 	.byte	0x02, 0x4a
	.zero		1
	.zero		1


	//----- nvinfo : EIATTR_EXIT_INSTR_OFFSETS
	.align		4
        /*008c*/ 	.byte	0x04, 0x1c
        /*008e*/ 	.short	(.L_23 - .L_22)


	//   ....[0]....
.L_22:
        /*0090*/ 	.word	0x00000720


	//   ....[1]....
        /*0094*/ 	.word	0x000007a0


	//----- nvinfo : EIATTR_CBANK_PARAM_SIZE
	.align		4
.L_23:
        /*0098*/ 	.byte	0x03, 0x19
        /*009a*/ 	.short	0x0028


	//----- nvinfo : EIATTR_PARAM_CBANK
	.align		4
        /*009c*/ 	.byte	0x04, 0x0a
        /*009e*/ 	.short	(.L_25 - .L_24)
	.align		4
.L_24:
        /*00a0*/ 	.word	index@(.nv.constant0._Z4gemmPdS_S_iiii)
        /*00a4*/ 	.short	0x0380
        /*00a6*/ 	.short	0x0028


	//----- nvinfo : EIATTR_SW_WAR
	.align		4
.L_25:
        /*00a8*/ 	.byte	0x04, 0x36
        /*00aa*/ 	.short	(.L_27 - .L_26)
.L_26:
        /*00ac*/ 	.word	0x00000008
.L_27:


//--------------------- .nv.callgraph             --------------------------
	.section	.nv.callgraph,"",@"SHT_CUDA_CALLGRAPH"
	.align	4
	.sectionentsize	8
	.align		4
        /*0000*/ 	.word	0x00000000
	.align		4
        /*0004*/ 	.word	0xffffffff
	.align		4
        /*0008*/ 	.word	0x00000000
	.align		4
        /*000c*/ 	.word	0xfffffffe
	.align		4
        /*0010*/ 	.word	0x00000000
	.align		4
        /*0014*/ 	.word	0xfffffffd
	.align		4
        /*0018*/ 	.word	0x00000000
	.align		4
        /*001c*/ 	.word	0xfffffffc


//--------------------- .text._Z4gemmPdS_S_iiii   --------------------------
	.section	.text._Z4gemmPdS_S_iiii,"ax",@progbits
	.align	128
        .global         _Z4gemmPdS_S_iiii
        .type           _Z4gemmPdS_S_iiii,@function
        .size           _Z4gemmPdS_S_iiii,(.L_x_3 - _Z4gemmPdS_S_iiii)
        .other          _Z4gemmPdS_S_iiii,@"STO_CUDA_ENTRY STV_DEFAULT"
_Z4gemmPdS_S_iiii:
.text._Z4gemmPdS_S_iiii:
[----:B------:R-:W-:Y:S08]  /*0000*/  LDC R1, c[0x0][0x37c] ;  /* 0x0000df00ff017b82 */ /* 0x000ff00000000800 */
[----:B------:R-:W0:Y:S01]  /*0010*/  LDC R2, c[0x0][0x360] ;  /* 0x0000d800ff027b82 */ /* 0x000e220000000800 */
[----:B------:R-:W1:Y:S07]  /*0020*/  LDCU.64 UR6, c[0x0][0x358] ;  /* 0x00006b00ff0677ac */ /* 0x000e6e0008000a00 */
[----:B------:R-:W2:Y:S08]  /*0030*/  LDC R3, c[0x0][0x39c] ;  /* 0x0000e700ff037b82 */ /* 0x000eb00000000800 */
[----:B------:R-:W3:Y:S01]  /*0040*/  S2UR UR4, SR_CTAID.X ;  /* 0x00000000000479c3 */ /* 0x000ee20000002500 */
[----:B0-----:R-:W-:-:S02]  /*0050*/  IABS R9, R2 ;  /* 0x0000000200097213 */ /* 0x001fc40000000000 */
[----:B------:R-:W-:Y:S02]  /*0060*/  IABS R8, R2 ;  /* 0x0000000200087213 */ /* 0x000fe40000000000 */
[----:B------:R-:W0:Y:S02]  /*0070*/  I2F.RP R0, R9 ;  /* 0x0000000900007306 */ /* 0x000e240000209400 */
[----:B------:R-:W-:Y:S02]  /*0080*/  IADD3 R8, PT, PT, RZ, -R8, RZ ;  /* 0x80000008ff087210 */ /* 0x000fe40007ffe0ff */
[----:B--2---:R-:W-:-:S04]  /*0090*/  IADD3 R7, PT, PT, R2, -0x1, R3 ;  /* 0xffffffff02077810 */ /* 0x004fc80007ffe003 */
[----:B0-----:R-:W0:Y:S02]  /*00a0*/  MUFU.RCP R0, R0 ;  /* 0x0000000000007308 */ /* 0x001e240000001000 */
[----:B0-----:R-:W-:Y:S01]  /*00b0*/  VIADD R4, R0, 0xffffffe ;  /* 0x0ffffffe00047836 */ /* 0x001fe20000000000 */
[----:B------:R-:W-:Y:S02]  /*00c0*/  IABS R0, R7 ;  /* 0x0000000700007213 */ /* 0x000fe40000000000 */
[----:B------:R-:W-:-:S03]  /*00d0*/  LOP3.LUT R7, R7, R2, RZ, 0x3c, !PT ;  /* 0x0000000207077212 */ /* 0x000fc600078e3cff */
[----:B------:R0:W2:Y:S01]  /*00e0*/  F2I.FTZ.U32.TRUNC.NTZ R5, R4 ;  /* 0x0000000400057305 */ /* 0x0000a2000021f000 */
[----:B------:R-:W-:Y:S02]  /*00f0*/  ISETP.GE.AND P1, PT, R7, RZ, PT ;  /* 0x000000ff0700720c */ /* 0x000fe40003f26270 */
[----:B------:R-:W4:Y:S01]  /*0100*/  LDC R7, c[0x0][0x3a4] ;  /* 0x0000e900ff077b82 */ /* 0x000f220000000800 */
[----:B0-----:R-:W-:Y:S02]  /*0110*/  IMAD.MOV.U32 R4, RZ, RZ, RZ ;  /* 0x000000ffff047224 */ /* 0x001fe400078e00ff */
[----:B--2---:R-:W-:-:S04]  /*0120*/  IMAD.MOV R6, RZ, RZ, -R5 ;  /* 0x000000ffff067224 */ /* 0x004fc800078e0a05 */
[----:B------:R-:W-:-:S04]  /*0130*/  IMAD R11, R6, R9, RZ ;  /* 0x00000009060b7224 */ /* 0x000fc800078e02ff */
[----:B------:R-:W-:-:S04]  /*0140*/  IMAD.HI.U32 R5, R5, R11, R4 ;  /* 0x0000000b05057227 */ /* 0x000fc800078e0004 */
[----:B------:R-:W-:Y:S02]  /*0150*/  IMAD.MOV.U32 R11, RZ, RZ, R8 ;  /* 0x000000ffff0b7224 */ /* 0x000fe400078e0008 */
[----:B------:R-:W-:-:S04]  /*0160*/  IMAD.HI.U32 R4, R5, R0, RZ ;  /* 0x0000000005047227 */ /* 0x000fc800078e00ff */
[----:B------:R-:W-:Y:S01]  /*0170*/  IMAD R0, R4, R11, R0 ;  /* 0x0000000b04007224 */ /* 0x000fe200078e0200 */
[----:B----4-:R-:W-:-:S04]  /*0180*/  IABS R11, R7 ;  /* 0x00000007000b7213 */ /* 0x010fc80000000000 */
[----:B------:R-:W-:Y:S01]  /*0190*/  ISETP.GT.U32.AND P2, PT, R9, R0, PT ;  /* 0x000000000900720c */ /* 0x000fe20003f44070 */
[----:B------:R-:W0:-:S12]  /*01a0*/  I2F.RP R6, R11 ;  /* 0x0000000b00067306 */ /* 0x000e180000209400 */
[-C--:B------:R-:W-:Y:S01]  /*01b0*/  @!P2 IADD3 R0, PT, PT, R0, -R9.reuse, RZ ;  /* 0x800000090000a210 */ /* 0x080fe20007ffe0ff */
[----:B------:R-:W-:Y:S01]  /*01c0*/  @!P2 VIADD R4, R4, 0x1 ;  /* 0x000000010404a836 */ /* 0x000fe20000000000 */
[----:B------:R-:W-:Y:S01]  /*01d0*/  ISETP.NE.AND P2, PT, R2, RZ, PT ;  /* 0x000000ff0200720c */ /* 0x000fe20003f45270 */
[----:B0-----:R-:W-:Y:S01]  /*01e0*/  MUFU.RCP R6, R6 ;  /* 0x0000000600067308 */ /* 0x001fe20000001000 */
[----:B------:R-:W-:-:S13]  /*01f0*/  ISETP.GE.U32.AND P0, PT, R0, R9, PT ;  /* 0x000000090000720c */ /* 0x000fda0003f06070 */
[----:B------:R-:W-:-:S05]  /*0200*/  @P0 VIADD R4, R4, 0x1 ;  /* 0x0000000104040836 */ /* 0x000fca0000000000 */
[----:B------:R-:W-:Y:S02]  /*0210*/  @!P1 IADD3 R4, PT, PT, -R4, RZ, RZ ;  /* 0x000000ff04049210 */ /* 0x000fe40007ffe1ff */
[----:B------:R-:W-:-:S04]  /*0220*/  @!P2 LOP3.LUT R4, RZ, R2, RZ, 0x33, !PT ;  /* 0x00000002ff04a212 */ /* 0x000fc800078e33ff */
[----:B------:R-:W0:Y:S01]  /*0230*/  I2F.U32.RP R0, R4 ;  /* 0x0000000400007306 */ /* 0x000e220000209000 */
[----:B------:R-:W-:-:S07]  /*0240*/  ISETP.NE.U32.AND P2, PT, R4, RZ, PT ;  /* 0x000000ff0400720c */ /* 0x000fce0003f45070 */
[----:B0-----:R-:W0:Y:S02]  /*0250*/  MUFU.RCP R0, R0 ;  /* 0x0000000000007308 */ /* 0x001e240000001000 */
[----:B0-----:R-:W-:-:S06]  /*0260*/  VIADD R8, R0, 0xffffffe ;  /* 0x0ffffffe00087836 */ /* 0x001fcc0000000000 */
[----:B------:R0:W2:Y:S02]  /*0270*/  F2I.FTZ.U32.TRUNC.NTZ R9, R8 ;  /* 0x0000000800097305 */ /* 0x0000a4000021f000 */
[----:B0-----:R-:W-:Y:S02]  /*0280*/  HFMA2 R8, -RZ, RZ, 0, 0 ;  /* 0x00000000ff087431 */ /* 0x001fe400000001ff */
[----:B--2---:R-:W-:-:S04]  /*0290*/  IMAD R5, R4, R9, RZ ;  /* 0x0000000904057224 */ /* 0x004fc800078e02ff */
[----:B------:R-:W-:-:S04]  /*02a0*/  IMAD.MOV R5, RZ, RZ, -R5 ;  /* 0x000000ffff057224 */ /* 0x000fc800078e0a05 */
[----:B------:R-:W-:-:S04]  /*02b0*/  IMAD.HI.U32 R0, R9, R5, R8 ;  /* 0x0000000509007227 */ /* 0x000fc800078e0008 */
[----:B------:R-:W-:Y:S02]  /*02c0*/  VIADD R8, R6, 0xffffffe ;  /* 0x0ffffffe06087836 */ /* 0x000fe40000000000 */
[----:B---3--:R-:W-:Y:S02]  /*02d0*/  IMAD.HI.U32 R0, R0, UR4, RZ ;  /* 0x0000000400007c27 */ /* 0x008fe4000f8e00ff */
[----:B------:R0:W2:Y:S02]  /*02e0*/  F2I.FTZ.U32.TRUNC.NTZ R9, R8 ;  /* 0x0000000800097305 */ /* 0x0000a4000021f000 */
[----:B------:R-:W-:-:S04]  /*02f0*/  IMAD.MOV R5, RZ, RZ, -R0 ;  /* 0x000000ffff057224 */ /* 0x000fc800078e0a00 */
[----:B------:R-:W-:Y:S02]  /*0300*/  IMAD R5, R4, R5, UR4 ;  /* 0x0000000404057e24 */ /* 0x000fe4000f8e0205 */
[----:B0-----:R-:W-:-:S03]  /*0310*/  IMAD.MOV.U32 R8, RZ, RZ, RZ ;  /* 0x000000ffff087224 */ /* 0x001fc600078e00ff */
[----:B------:R-:W-:Y:S01]  /*0320*/  ISETP.GE.U32.AND P0, PT, R5, R4, PT ;  /* 0x000000040500720c */ /* 0x000fe20003f06070 */
[----:B--2---:R-:W-:-:S12]  /*0330*/  IMAD.MOV R6, RZ, RZ, -R9 ;  /* 0x000000ffff067224 */ /* 0x004fd800078e0a09 */
[----:B------:R-:W-:Y:S01]  /*0340*/  @P0 IADD3 R5, PT, PT, -R4, R5, RZ ;  /* 0x0000000504050210 */ /* 0x000fe20007ffe1ff */
[----:B------:R-:W-:-:S03]  /*0350*/  @P0 VIADD R0, R0, 0x1 ;  /* 0x0000000100000836 */ /* 0x000fc60000000000 */
[----:B------:R-:W-:Y:S01]  /*0360*/  ISETP.GE.U32.AND P1, PT, R5, R4, PT ;  /* 0x000000040500720c */ /* 0x000fe20003f26070 */
[----:B------:R-:W-:-:S04]  /*0370*/  IMAD R5, R6, R11, RZ ;  /* 0x0000000b06057224 */ /* 0x000fc800078e02ff */
[----:B------:R-:W-:-:S08]  /*0380*/  IMAD.HI.U32 R8, R9, R5, R8 ;  /* 0x0000000509087227 */ /* 0x000fd000078e0008 */
[----:B------:R-:W-:Y:S02]  /*0390*/  @P1 IADD3 R0, PT, PT, R0, 0x1, RZ ;  /* 0x0000000100001810 */ /* 0x000fe40007ffe0ff */
[----:B------:R-:W-:-:S04]  /*03a0*/  @!P2 LOP3.LUT R0, RZ, R4, RZ, 0x33, !PT ;  /* 0x00000004ff00a212 */ /* 0x000fc800078e33ff */
[----:B------:R-:W-:Y:S01]  /*03b0*/  IABS R6, R0 ;  /* 0x0000000000067213 */ /* 0x000fe20000000000 */
[----:B------:R-:W-:-:S04]  /*03c0*/  IMAD.MOV R13, RZ, RZ, -R0 ;  /* 0x000000ffff0d7224 */ /* 0x000fc800078e0a00 */
[----:B------:R-:W-:-:S04]  /*03d0*/  IMAD.HI.U32 R8, R8, R6, RZ ;  /* 0x0000000608087227 */ /* 0x000fc800078e00ff */
[----:B------:R-:W-:Y:S02]  /*03e0*/  IMAD.MOV R5, RZ, RZ, -R8 ;  /* 0x000000ffff057224 */ /* 0x000fe400078e0a08 */
[----:B------:R-:W-:Y:S02]  /*03f0*/  IMAD R4, R4, R13, UR4 ;  /* 0x0000000404047e24 */ /* 0x000fe4000f8e020d */
[C---:B------:R-:W-:Y:S02]  /*0400*/  IMAD R6, R11.reuse, R5, R6 ;  /* 0x000000050b067224 */ /* 0x040fe400078e0206 */
[----:B------:R-:W0:Y:S03]  /*0410*/  S2R R5, SR_TID.X ;  /* 0x0000000000057919 */ /* 0x000e260000002100 */
[----:B------:R-:W-:-:S13]  /*0420*/  ISETP.GT.U32.AND P2, PT, R11, R6, PT ;  /* 0x000000060b00720c */ /* 0x000fda0003f44070 */
[-C--:B------:R-:W-:Y:S01]  /*0430*/  @!P2 IADD3 R6, PT, PT, R6, -R11.reuse, RZ ;  /* 0x8000000b0606a210 */ /* 0x080fe20007ffe0ff */
[----:B------:R-:W-:Y:S01]  /*0440*/  @!P2 VIADD R8, R8, 0x1 ;  /* 0x000000010808a836 */ /* 0x000fe20000000000 */
[----:B------:R-:W-:Y:S02]  /*0450*/  ISETP.NE.AND P2, PT, R7, RZ, PT ;  /* 0x000000ff0700720c */ /* 0x000fe40003f45270 */
[----:B------:R-:W-:Y:S02]  /*0460*/  ISETP.GE.U32.AND P0, PT, R6, R11, PT ;  /* 0x0000000b0600720c */ /* 0x000fe40003f06070 */
[----:B------:R-:W-:Y:S01]  /*0470*/  LOP3.LUT R6, R0, R7, RZ, 0x3c, !PT ;  /* 0x0000000700067212 */ /* 0x000fe200078e3cff */
[----:B------:R-:W2:Y:S03]  /*0480*/  LDC.64 R10, c[0x0][0x380] ;  /* 0x0000e000ff0a7b82 */ /* 0x000ea60000000a00 */
[----:B------:R-:W-:Y:S01]  /*0490*/  ISETP.GE.AND P1, PT, R6, RZ, PT ;  /* 0x000000ff0600720c */ /* 0x000fe20003f26270 */
[----:B0-----:R-:W-:-:S06]  /*04a0*/  IMAD R12, R4, R2, R5 ;  /* 0x00000002040c7224 */ /* 0x001fcc00078e0205 */
[----:B------:R-:W-:-:S04]  /*04b0*/  @P0 IADD3 R8, PT, PT, R8, 0x1, RZ ;  /* 0x0000000108080810 */ /* 0x000fc80007ffe0ff */
[----:B------:R-:W-:Y:S02]  /*04c0*/  MOV R6, R8 ;  /* 0x0000000800067202 */ /* 0x000fe40000000f00 */
[----:B------:R-:W0:Y:S01]  /*04d0*/  LDC.64 R8, c[0x0][0x388] ;  /* 0x0000e200ff087b82 */ /* 0x000e220000000a00 */
[----:B------:R-:W-:Y:S02]  /*04e0*/  ISETP.GE.AND P0, PT, R12, R3, PT ;  /* 0x000000030c00720c */ /* 0x000fe40003f06270 */
[----:B------:R-:W-:Y:S01]  /*04f0*/  @!P1 IMAD.MOV R6, RZ, RZ, -R6 ;  /* 0x000000ffff069224 */ /* 0x000fe200078e0a06 */
[----:B------:R-:W-:-:S04]  /*0500*/  @!P2 LOP3.LUT R6, RZ, R7, RZ, 0x33, !PT ;  /* 0x00000007ff06a212 */ /* 0x000fc800078e33ff */
[C---:B------:R-:W-:Y:S01]  /*0510*/  IADD3 R4, PT, PT, -R6.reuse, RZ, RZ ;  /* 0x000000ff06047210 */ /* 0x040fe20007ffe1ff */
[----:B------:R-:W-:-:S04]  /*0520*/  IMAD R3, R6, R3, R12 ;  /* 0x0000000306037224 */ /* 0x000fc800078e020c */
[----:B------:R-:W-:Y:S02]  /*0530*/  IMAD R4, R7, R4, R0 ;  /* 0x0000000407047224 */ /* 0x000fe400078e0200 */
[----:B--2---:R-:W-:-:S04]  /*0540*/  @!P0 IMAD.WIDE R10, R3, 0x8, R10 ;  /* 0x00000008030a8825 */ /* 0x004fc800078e020a */
[----:B------:R-:W-:Y:S02]  /*0550*/  IMAD R7, R12, R7, R4 ;  /* 0x000000070c077224 */ /* 0x000fe400078e0204 */
[----:B-1----:R-:W2:Y:S02]  /*0560*/  @!P0 LDG.E.64 R10, desc[UR6][R10.64] ;  /* 0x000000060a0a8981 */ /* 0x002ea4000c1e1b00 */
[----:B0-----:R-:W-:-:S06]  /*0570*/  @!P0 IMAD.WIDE R8, R7, 0x8, R8 ;  /* 0x0000000807088825 */ /* 0x001fcc00078e0208 */
[----:B------:R-:W2:Y:S01]  /*0580*/  @!P0 LDG.E.64 R8, desc[UR6][R8.64] ;  /* 0x0000000608088981 */ /* 0x000ea2000c1e1b00 */
[----:B------:R-:W0:Y:S01]  /*0590*/  S2UR UR5, SR_CgaCtaId ;  /* 0x00000000000579c3 */ /* 0x000e220000008800 */
[----:B------:R-:W-:Y:S01]  /*05a0*/  UMOV UR4, 0x400 ;  /* 0x0000040000047882 */ /* 0x000fe20000000000 */
[----:B------:R-:W-:Y:S01]  /*05b0*/  ISETP.GE.U32.AND P2, PT, R2, 0x2, PT ;  /* 0x000000020200780c */ /* 0x000fe20003f46070 */
[----:B0-----:R-:W-:-:S06]  /*05c0*/  ULEA UR4, UR5, UR4, 0x18 ;  /* 0x0000000405047291 */ /* 0x001fcc000f8ec0ff */
[C---:B------:R-:W-:Y:S02]  /*05d0*/  LEA R3, R5.reuse, UR4, 0x3 ;  /* 0x0000000405037c11 */ /* 0x040fe4000f8e18ff */
[----:B------:R-:W-:Y:S01]  /*05e0*/  ISETP.NE.AND P1, PT, R5, RZ, PT ;  /* 0x000000ff0500720c */ /* 0x000fe20003f25270 */
[----:B--2---:R-:W-:-:S07]  /*05f0*/  @!P0 DMUL R6, R10, R8 ;  /* 0x000000080a068228 */ /* 0x004fce0000000000 */
[----:B------:R0:W-:Y:S04]  /*0600*/  @!P0 STS.64 [R3], R6 ;  /* 0x0000000603008388 */ /* 0x0001e80000000a00 */
[----:B------:R0:W-:Y:S01]  /*0610*/  @P0 STS.64 [R3], RZ ;  /* 0x000000ff03000388 */ /* 0x0001e20000000a00 */
[----:B------:R-:W-:Y:S05]  /*0620*/  @!P2 BRA `(.L_x_0) ;  /* 0x00000000003ca947 */ /* 0x000fea0003800000 */
[----:B------:R-:W-:-:S07]  /*0630*/  IMAD.MOV.U32 R4, RZ, RZ, 0x1 ;  /* 0x00000001ff047424 */ /* 0x000fce00078e00ff */
.L_x_1:
[----:B------:R-:W-:Y:S01]  /*0640*/  SHF.L.U32 R11, R4, 0x1, RZ ;  /* 0x00000001040b7819 */ /* 0x000fe200000006ff */
[----:B------:R-:W-:Y:S01]  /*0650*/  BAR.SYNC.DEFER_BLOCKING 0x0 ;  /* 0x0000000000007b1d */ /* 0x000fe20000010000 */
[----:B0-----:R-:W-:-:S03]  /*0660*/  IADD3 R7, PT, PT, R5, R4, RZ ;  /* 0x0000000405077210 */ /* 0x001fc60007ffe0ff */
[----:B------:R-:W-:-:S05]  /*0670*/  VIADD R6, R11, 0x3ff ;  /* 0x000003ff0b067836 */ /* 0x000fca0000000000 */
[----:B------:R-:W-:-:S04]  /*0680*/  LOP3.LUT P0, RZ, R6, R5, RZ, 0xc0, !PT ;  /* 0x0000000506ff7212 */ /* 0x000fc8000780c0ff */
[----:B------:R-:W-:-:S13]  /*0690*/  ISETP.GE.OR P0, PT, R7, R2, P0 ;  /* 0x000000020700720c */ /* 0x000fda0000706670 */
[----:B------:R-:W-:Y:S01]  /*06a0*/  @!P0 IMAD R10, R4, 0x8, R3 ;  /* 0x00000008040a8824 */ /* 0x000fe200078e0203 */
[----:B------:R-:W-:Y:S01]  /*06b0*/  @!P0 LDS.64 R8, [R3] ;  /* 0x0000000003088984 */ /* 0x000fe20000000a00 */
[----:B------:R-:W-:-:S03]  /*06c0*/  MOV R4, R11 ;  /* 0x0000000b00047202 */ /* 0x000fc60000000f00 */
[----:B------:R-:W0:Y:S02]  /*06d0*/  @!P0 LDS.64 R6, [R10] ;  /* 0x000000000a068984 */ /* 0x000e240000000a00 */
[----:B0-----:R-:W-:-:S07]  /*06e0*/  @!P0 DADD R6, R6, R8 ;  /* 0x0000000006068229 */ /* 0x001fce0000000008 */
[----:B------:R1:W-:Y:S01]  /*06f0*/  @!P0 STS.64 [R3], R6 ;  /* 0x0000000603008388 */ /* 0x0003e20000000a00 */
[----:B------:R-:W-:-:S13]  /*0700*/  ISETP.GE.AND P0, PT, R11, R2, PT ;  /* 0x000000020b00720c */ /* 0x000fda0003f06270 */
[----:B-1----:R-:W-:Y:S05]  /*0710*/  @!P0 BRA `(.L_x_1) ;  /* 0xfffffffc00c88947 */ /* 0x002fea000383ffff */
.L_x_0:
[----:B------:R-:W-:Y:S05]  /*0720*/  @P1 EXIT ;  /* 0x000000000000194d */ /* 0x000fea0003800000 */
[----:B------:R-:W1:Y:S01]  /*0730*/  S2UR UR5, SR_CgaCtaId ;  /* 0x00000000000579c3 */ /* 0x000e620000008800 */
[----:B------:R-:W-:-:S07]  /*0740*/  UMOV UR4, 0x400 ;  /* 0x0000040000047882 */ /* 0x000fce0000000000 */
[----:B0-----:R-:W0:Y:S01]  /*0750*/  LDC.64 R2, c[0x0][0x390] ;  /* 0x0000e400ff027b82 */ /* 0x001e220000000a00 */
[----:B-1----:R-:W-:Y:S01]  /*0760*/  ULEA UR4, UR5, UR4, 0x18 ;  /* 0x0000000405047291 */ /* 0x002fe2000f8ec0ff */
[----:B0-----:R-:W-:-:S08]  /*0770*/  IMAD.WIDE.U32 R2, R0, 0x8, R2 ;  /* 0x0000000800027825 */ /* 0x001fd000078e0002 */
[----:B------:R-:W0:Y:S04]  /*0780*/  LDS.64 R4, [UR4] ;  /* 0x00000004ff047984 */ /* 0x000e280008000a00 */
[----:B0-----:R-:W-:Y:S01]  /*0790*/  REDG.E.ADD.F64.RN.STRONG.GPU desc[UR6][R2.64], R4 ;  /* 0x00000004020079a6 */ /* 0x001fe2000c12ff06 */
[----:B------:R-:W-:Y:S05]  /*07a0*/  EXIT ;  /* 0x000000000000794d */ /* 0x000fea0003800000 */
.L_x_2:
[----:B------:R-:W-:-:S00]  /*07b0*/  BRA `(.L_x_2) ;  /* 0xfffffffc00fc7947 */ /* 0x000fc0000383ffff */
[----:B------:R-:W-:-:S00]  /*07c0*/  NOP ;  /* 0x0000000000007918 */ /* 0x000fc00000000000 */
        /* <DEDUP_REMOVED lines=11> */
.L_x_3:


//--------------------- .nv.shared._Z4gemmPdS_S_iiii --------------------------
	.section	.nv.shared._Z4gemmPdS_S_iiii,"aw",@nobits
	.sectionflags	@""
	.align	16
	.zero		1024


//--------------------- .nv.shared.reserved.0     --------------------------
	.section	.nv.shared.reserved.0,"aw",@nobits
	.weak		__nv_reservedSMEM_offset_0_alias
	.size		__nv_reservedSMEM_offset_0_alias, 0, 64
	.other		__nv_reservedSMEM_offset_0_alias,@"STO_CUDA_RESERVED_SHARED STV_DEFAULT"
__nv_reservedSMEM_offset_0_alias:
	.zero		0
	.zero		64


//--------------------- .nv.constant0._Z4gemmPdS_S_iiii --------------------------
	.section	.nv.constant0._Z4gemmPdS_S_iiii,"a",@progbits
	.sectionflags	@""
	.align	4
.nv.constant0._Z4gemmPdS_S_iiii:
	.zero		936


//--------------------- SYMBOLS --------------------------

	.type		.nv.reservedSmem.offset0,@object
	.size		.nv.reservedSmem.offset0,0x4
	.type		.nv.reservedSmem.cap,@object
	.size		.nv.reservedSmem.cap,0x4
